	.headerflags	@"EF_CUDA_TEXMODE_UNIFIED EF_CUDA_64BIT_ADDRESS EF_CUDA_ACCELERATORS EF_CUDA_SM90 EF_CUDA_VIRTUAL_SM(EF_CUDA_SM90)"
	.elftype	@"ET_EXEC"


//--------------------- .nv.info                  --------------------------
	.section	.nv.info,"",@"SHT_CUDA_INFO"
	.align	4


	//----- nvinfo : EIATTR_REGCOUNT
	.align		4
        /*0000*/ 	.byte	0x04, 0x2f
        /*0002*/ 	.short	(.L_1 - .L_0)
	.align		4
.L_0:
        /*0004*/ 	.word	index@(triton_poi_fused_convolution_2)
        /*0008*/ 	.word	0x00000016


	//----- nvinfo : EIATTR_MIN_STACK_SIZE
	.align		4
.L_1:
        /*000c*/ 	.byte	0x04, 0x12
        /*000e*/ 	.short	(.L_3 - .L_2)
	.align		4
.L_2:
        /*0010*/ 	.word	index@(triton_poi_fused_convolution_2)
        /*0014*/ 	.word	0x00000000


	//----- nvinfo : EIATTR_FRAME_SIZE
	.align		4
.L_3:
        /*0018*/ 	.byte	0x04, 0x11
        /*001a*/ 	.short	(.L_5 - .L_4)
	.align		4
.L_4:
        /*001c*/ 	.word	index@(triton_poi_fused_convolution_2)
        /*0020*/ 	.word	0x00000000


	//----- nvinfo : EIATTR_MIN_STACK_SIZE
	.align		4
.L_5:
        /*0024*/ 	.byte	0x04, 0x12
        /*0026*/ 	.short	(.L_7 - .L_6)
	.align		4
.L_6:
        /*0028*/ 	.word	index@(triton_poi_fused_convolution_2)
        /*002c*/ 	.word	0x00000000
.L_7:


//--------------------- .nv.info.triton_poi_fused_convolution_2 --------------------------
	.section	.nv.info.triton_poi_fused_convolution_2,"",@"SHT_CUDA_INFO"
	.sectionflags	@""
	.align	4


	//----- nvinfo : EIATTR_CUDA_API_VERSION
	.align		4
        /*0000*/ 	.byte	0x04, 0x37
        /*0002*/ 	.short	(.L_9 - .L_8)
.L_8:
        /*0004*/ 	.word	0x0000007c


	//----- nvinfo : EIATTR_KPARAM_INFO
	.align		4
.L_9:
        /*0008*/ 	.byte	0x04, 0x17
        /*000a*/ 	.short	(.L_11 - .L_10)
.L_10:
        /*000c*/ 	.word	0x00000000
        /*0010*/ 	.short	0x0005
        /*0012*/ 	.short	0x0028
        /*0014*/ 	.byte	0x00, 0xf0, 0x11, 0x00


	//----- nvinfo : EIATTR_KPARAM_INFO
	.align		4
.L_11:
        /*0018*/ 	.byte	0x04, 0x17
        /*001a*/ 	.short	(.L_13 - .L_12)
.L_12:
        /*001c*/ 	.word	0x00000000
        /*0020*/ 	.short	0x0004
        /*0022*/ 	.short	0x0020
        /*0024*/ 	.byte	0x00, 0xf4, 0x21, 0x00


	//----- nvinfo : EIATTR_KPARAM_INFO
	.align		4
.L_13:
        /*0028*/ 	.byte	0x04, 0x17
        /*002a*/ 	.short	(.L_15 - .L_14)
.L_14:
        /*002c*/ 	.word	0x00000000
        /*0030*/ 	.short	0x0003
        /*0032*/ 	.short	0x0018
        /*0034*/ 	.byte	0x00, 0xf4, 0x21, 0x00


	//----- nvinfo : EIATTR_KPARAM_INFO
	.align		4
.L_15:
        /*0038*/ 	.byte	0x04, 0x17
        /*003a*/ 	.short	(.L_17 - .L_16)
.L_16:
        /*003c*/ 	.word	0x00000000
        /*0040*/ 	.short	0x0002
        /*0042*/ 	.short	0x0010
        /*0044*/ 	.byte	0x00, 0xf4, 0x21, 0x00


	//----- nvinfo : EIATTR_KPARAM_INFO
	.align		4
.L_17:
        /*0048*/ 	.byte	0x04, 0x17
        /*004a*/ 	.short	(.L_19 - .L_18)
.L_18:
        /*004c*/ 	.word	0x00000000
        /*0050*/ 	.short	0x0001
        /*0052*/ 	.short	0x0008
        /*0054*/ 	.byte	0x00, 0xf4, 0x21, 0x00


	//----- nvinfo : EIATTR_KPARAM_INFO
	.align		4
.L_19:
        /*0058*/ 	.byte	0x04, 0x17
        /*005a*/ 	.short	(.L_21 - .L_20)
.L_20:
        /*005c*/ 	.word	0x00000000
        /*0060*/ 	.short	0x0000
        /*0062*/ 	.short	0x0000
        /*0064*/ 	.byte	0x00, 0xf4, 0x21, 0x00


	//----- nvinfo : EIATTR_SPARSE_MMA_MASK
	.align		4
.L_21:
        /*0068*/ 	.byte	0x03, 0x50
        /*006a*/ 	.short	0x0000


	//----- nvinfo : EIATTR_MAXREG_COUNT
	.align		4
        /*006c*/ 	.byte	0x03, 0x1b
        /*006e*/ 	.short	0x00ff


	//----- nvinfo : EIATTR_EXIT_INSTR_OFFSETS
	.align		4
        /*0070*/ 	.byte	0x04, 0x1c
        /*0072*/ 	.short	(.L_23 - .L_22)


	//   ....[0]....
.L_22:
        /*0074*/ 	.word	0x000002d0


	//   ....[1]....
        /*0078*/ 	.word	0x000002f0


	//----- nvinfo : EIATTR_REQNTID
	.align		4
.L_23:
        /*007c*/ 	.byte	0x04, 0x10
        /*007e*/ 	.short	(.L_25 - .L_24)
.L_24:
        /*0080*/ 	.word	0x00000080
        /*0084*/ 	.word	0x00000001
        /*0088*/ 	.word	0x00000001


	//----- nvinfo : EIATTR_CBANK_PARAM_SIZE
	.align		4
.L_25:
        /*008c*/ 	.byte	0x03, 0x19
        /*008e*/ 	.short	0x002c


	//----- nvinfo : EIATTR_PARAM_CBANK
	.align		4
        /*0090*/ 	.byte	0x04, 0x0a
        /*0092*/ 	.short	(.L_27 - .L_26)
	.align		4
.L_26:
        /*0094*/ 	.word	index@(.nv.constant0.triton_poi_fused_convolution_2)
        /*0098*/ 	.short	0x0210
        /*009a*/ 	.short	0x002c


	//----- nvinfo : EIATTR_SW_WAR
	.align		4
.L_27:
        /*009c*/ 	.byte	0x04, 0x36
        /*009e*/ 	.short	(.L_29 - .L_28)
.L_28:
        /*00a0*/ 	.word	0x00000008
.L_29:


//--------------------- .nv.callgraph             --------------------------
	.section	.nv.callgraph,"",@"SHT_CUDA_CALLGRAPH"
	.align	4
	.sectionentsize	8
	.align		4
        /*0000*/ 	.word	0x00000000
	.align		4
        /*0004*/ 	.word	0xffffffff
	.align		4
        /*0008*/ 	.word	0x00000000
	.align		4
        /*000c*/ 	.word	0xfffffffe
	.align		4
        /*0010*/ 	.word	0x00000000
	.align		4
        /*0014*/ 	.word	0xfffffffd
	.align		4
        /*0018*/ 	.word	0x00000000
	.align		4
        /*001c*/ 	.word	0xfffffffc


//--------------------- .text.triton_poi_fused_convolution_2 --------------------------
	.section	.text.triton_poi_fused_convolution_2,"ax",@progbits
	.align	128
        .global         triton_poi_fused_convolution_2
        .type           triton_poi_fused_convolution_2,@function
        .size           triton_poi_fused_convolution_2,(.L_x_1 - triton_poi_fused_convolution_2)
        .other          triton_poi_fused_convolution_2,@"STO_CUDA_ENTRY STV_DEFAULT"
triton_poi_fused_convolution_2:
.text.triton_poi_fused_convolution_2:
[----:B------:R-:W0:Y:S01]  /*0000*/  LDC R1, c[0x0][0x28] ;  /* 0x00000a00ff017b82 */ /* 0x000e220000000800 */
[----:B------:R-:W1:Y:S07]  /*0010*/  S2R R0, SR_TID.X ;  /* 0x0000000000007919 */ /* 0x000e6e0000002100 */
[----:B------:R-:W2:Y:S01]  /*0020*/  LDC.64 R12, c[0x0][0x230] ;  /* 0x00008c00ff0c7b82 */ /* 0x000ea20000000a00 */
[----:B------:R-:W-:Y:S01]  /*0030*/  ULDC.64 UR4, c[0x0][0x208] ;  /* 0x0000820000047ab9 */ /* 0x000fe20000000a00 */
[----:B------:R-:W3:Y:S06]  /*0040*/  S2R R3, SR_CTAID.X ;  /* 0x0000000000037919 */ /* 0x000eec0000002500 */
[----:B------:R-:W4:Y:S08]  /*0050*/  LDC.64 R6, c[0x0][0x210] ;  /* 0x00008400ff067b82 */ /* 0x000f300000000a00 */
[----:B------:R-:W5:Y:S08]  /*0060*/  LDC.64 R8, c[0x0][0x218] ;  /* 0x00008600ff087b82 */ /* 0x000f700000000a00 */
[----:B------:R-:W5:Y:S01]  /*0070*/  LDC.64 R10, c[0x0][0x220] ;  /* 0x00008800ff0a7b82 */ /* 0x000f620000000a00 */
[----:B-1----:R-:W-:-:S04]  /*0080*/  SHF.L.U32 R0, R0, 0x1, RZ ;  /* 0x0000000100007819 */ /* 0x002fc800000006ff */
[----:B------:R-:W-:-:S04]  /*0090*/  LOP3.LUT R0, R0, 0xfe, RZ, 0xc0, !PT ;  /* 0x000000fe00007812 */ /* 0x000fc800078ec0ff */
[----:B---3--:R-:W-:Y:S02]  /*00a0*/  LEA R15, R3, R0, 0x8 ;  /* 0x00000000030f7211 */ /* 0x008fe400078e40ff */
[----:B------:R-:W-:Y:S02]  /*00b0*/  SHF.R.S32.HI R0, RZ, 0x17, R3 ;  /* 0x00000017ff007819 */ /* 0x000fe40000011403 */
[----:B------:R-:W1:Y:S01]  /*00c0*/  LDC.64 R2, c[0x0][0x228] ;  /* 0x00008a00ff027b82 */ /* 0x000e620000000a00 */
[----:B------:R-:W-:Y:S02]  /*00d0*/  ISETP.GE.AND P0, PT, R15, 0x100, PT ;  /* 0x000001000f00780c */ /* 0x000fe40003f06270 */
[----:B------:R-:W-:-:S04]  /*00e0*/  SGXT R0, R0, 0x1 ;  /* 0x000000010000781a */ /* 0x000fc80000000200 */
[----:B------:R-:W-:-:S04]  /*00f0*/  LEA.HI R0, R0, R15, RZ, 0x4 ;  /* 0x0000000f00007211 */ /* 0x000fc800078f20ff */
[----:B------:R-:W-:Y:S01]  /*0100*/  SHF.R.S32.HI R5, RZ, 0x4, R0 ;  /* 0x00000004ff057819 */ /* 0x000fe20000011400 */
[----:B----4-:R-:W-:Y:S01]  /*0110*/  IMAD.WIDE R6, R15, 0x4, R6 ;  /* 0x000000040f067825 */ /* 0x010fe200078e0206 */
[----:B------:R-:W-:-:S03]  /*0120*/  MOV R0, RZ ;  /* 0x000000ff00007202 */ /* 0x000fc60000000f00 */
[----:B--2---:R-:W-:Y:S01]  /*0130*/  IMAD.WIDE R12, R5, 0x4, R12 ;  /* 0x00000004050c7825 */ /* 0x004fe200078e020c */
[----:B------:R-:W-:Y:S01]  /*0140*/  HFMA2.MMA R5, -RZ, RZ, 0, 0 ;  /* 0x00000000ff057435 */ /* 0x000fe200000001ff */
[----:B------:R-:W-:Y:S02]  /*0150*/  CS2R R16, SRZ ;  /* 0x0000000000107805 */ /* 0x000fe4000001ff00 */
[C---:B-----5:R-:W-:Y:S01]  /*0160*/  IMAD.WIDE R8, R15.reuse, 0x4, R8 ;  /* 0x000000040f087825 */ /* 0x060fe200078e0208 */
[----:B------:R-:W-:Y:S01]  /*0170*/  CS2R R18, SRZ ;  /* 0x0000000000127805 */ /* 0x000fe2000001ff00 */
[----:B------:R-:W2:Y:S02]  /*0180*/  @!P0 LDG.E.EL R0, desc[UR4][R12.64] ;  /* 0x000000040c008981 */ /* 0x000ea4000c2e1900 */
[C---:B0-----:R-:W-:Y:S02]  /*0190*/  IMAD.WIDE R10, R15.reuse, 0x4, R10 ;  /* 0x000000040f0a7825 */ /* 0x041fe400078e020a */
[----:B------:R-:W2:Y:S02]  /*01a0*/  @!P0 LDG.E.64 R16, desc[UR4][R8.64] ;  /* 0x0000000408108981 */ /* 0x000ea4000c1e1b00 */
[----:B-1----:R-:W-:Y:S01]  /*01b0*/  IMAD.WIDE R2, R15, 0x4, R2 ;  /* 0x000000040f027825 */ /* 0x002fe200078e0202 */
[----:B------:R-:W-:Y:S01]  /*01c0*/  CS2R R14, SRZ ;  /* 0x00000000000e7805 */ /* 0x000fe2000001ff00 */
[----:B------:R0:W3:Y:S04]  /*01d0*/  @!P0 LDG.E.EL R5, desc[UR4][R12.64] ;  /* 0x000000040c058981 */ /* 0x0000e8000c2e1900 */
[----:B------:R-:W4:Y:S04]  /*01e0*/  @!P0 LDG.E.64 R18, desc[UR4][R10.64] ;  /* 0x000000040a128981 */ /* 0x000f28000c1e1b00 */
[----:B------:R-:W5:Y:S01]  /*01f0*/  @!P0 LDG.E.64 R14, desc[UR4][R6.64] ;  /* 0x00000004060e8981 */ /* 0x000f62000c1e1b00 */
[----:B0-----:R-:W-:-:S06]  /*0200*/  CS2R R12, SRZ ;  /* 0x00000000000c7805 */ /* 0x001fcc000001ff00 */
[----:B------:R-:W5:Y:S01]  /*0210*/  @!P0 LDG.E.64 R12, desc[UR4][R2.64] ;  /* 0x00000004020c8981 */ /* 0x000f62000c1e1b00 */
[--C-:B--2---:R-:W-:Y:S01]  /*0220*/  FADD R17, R17, R0.reuse ;  /* 0x0000000011117221 */ /* 0x104fe20000000000 */
[--C-:B---3--:R-:W-:Y:S01]  /*0230*/  FADD R16, R16, R5.reuse ;  /* 0x0000000510107221 */ /* 0x108fe20000000000 */
[----:B----4-:R-:W-:Y:S01]  /*0240*/  FADD R18, R18, R5 ;  /* 0x0000000512127221 */ /* 0x010fe20000000000 */
[----:B------:R-:W-:Y:S01]  /*0250*/  FADD R19, R19, R0 ;  /* 0x0000000013137221 */ /* 0x000fe20000000000 */
[----:B-----5:R-:W-:Y:S01]  /*0260*/  FADD R14, R5, R14 ;  /* 0x0000000e050e7221 */ /* 0x020fe20000000000 */
[----:B------:R-:W-:-:S05]  /*0270*/  FADD R15, R0, R15 ;  /* 0x0000000f000f7221 */ /* 0x000fca0000000000 */
[----:B------:R0:W-:Y:S04]  /*0280*/  @!P0 STG.E.64 desc[UR4][R6.64], R14 ;  /* 0x0000000e06008986 */ /* 0x0001e8000c101b04 */
[----:B------:R0:W-:Y:S01]  /*0290*/  @!P0 STG.E.64 desc[UR4][R8.64], R16 ;  /* 0x0000001008008986 */ /* 0x0001e2000c101b04 */
[----:B------:R-:W-:-:S03]  /*02a0*/  FADD R12, R12, R5 ;  /* 0x000000050c0c7221 */ /* 0x000fc60000000000 */
[----:B------:R0:W-:Y:S01]  /*02b0*/  @!P0 STG.E.64 desc[UR4][R10.64], R18 ;  /* 0x000000120a008986 */ /* 0x0001e2000c101b04 */
[----:B------:R-:W-:Y:S01]  /*02c0*/  FADD R13, R13, R0 ;  /* 0x000000000d0d7221 */ /* 0x000fe20000000000 */
[----:B0-----:R-:W-:Y:S06]  /*02d0*/  @P0 EXIT ;  /* 0x000000000000094d */ /* 0x001fec0003800000 */
[----:B------:R-:W-:Y:S01]  /*02e0*/  STG.E.64 desc[UR4][R2.64], R12 ;  /* 0x0000000c02007986 */ /* 0x000fe2000c101b04 */
[----:B------:R-:W-:Y:S05]  /*02f0*/  EXIT ;  /* 0x000000000000794d */ /* 0x000fea0003800000 */
.L_x_0:
[----:B------:R-:W-:-:S00]  /*0300*/  BRA `(.L_x_0) ;  /* 0xfffffffc00fc7947 */ /* 0x000fc0000383ffff */
[----:B------:R-:W-:-:S00]  /*0310*/  NOP ;  /* 0x0000000000007918 */ /* 0x000fc00000000000 */
        /* <DEDUP_REMOVED lines=14> */
.L_x_1:


//--------------------- .nv.constant0.triton_poi_fused_convolution_2 --------------------------
	.section	.nv.constant0.triton_poi_fused_convolution_2,"a",@progbits
	.sectionflags	@""
	.align	4
.nv.constant0.triton_poi_fused_convolution_2:
	.zero		572
